//
// Generated by NVIDIA NVVM Compiler
//
// Compiler Build ID: CL-36424714
// Cuda compilation tools, release 13.0, V13.0.88
// Based on NVVM 20.0.0
//

.version 9.0
.target sm_100
.address_size 64

	// .globl	_Z13iteracion_gpuPfmmf

.visible .entry _Z13iteracion_gpuPfmmf(
	.param .u64 .ptr .align 1 _Z13iteracion_gpuPfmmf_param_0,
	.param .u64 _Z13iteracion_gpuPfmmf_param_1,
	.param .u64 _Z13iteracion_gpuPfmmf_param_2,
	.param .f32 _Z13iteracion_gpuPfmmf_param_3
)
{
	.reg .b32 	%r<7>;
	.reg .b32 	%f<14>;
	.reg .b64 	%rd<17>;

	ld.param.u64 	%rd1, [_Z13iteracion_gpuPfmmf_param_0];
	ld.param.u64 	%rd2, [_Z13iteracion_gpuPfmmf_param_1];
	ld.param.u64 	%rd3, [_Z13iteracion_gpuPfmmf_param_2];
	ld.param.f32 	%f1, [_Z13iteracion_gpuPfmmf_param_3];
	cvta.to.global.u64 	%rd4, %rd1;
	mov.u32 	%r1, %tid.x;
	mov.u32 	%r2, %ctaid.x;
	mov.u32 	%r3, %ntid.x;
	mad.lo.s32 	%r4, %r2, %r3, %r1;
	add.s32 	%r5, %r4, 1;
	mul.f32 	%f2, %f1, %f1;
	mov.f32 	%f3, 0f3F800000;
	sub.f32 	%f4, %f3, %f2;
	add.f32 	%f5, %f4, %f4;
	cvt.u64.u32 	%rd5, %r5;
	mad.lo.s64 	%rd6, %rd3, %rd5, %rd2;
	shl.b64 	%rd7, %rd6, 2;
	add.s64 	%rd8, %rd4, %rd7;
	ld.global.f32 	%f6, [%rd8];
	add.s32 	%r6, %r4, 2;
	cvt.u64.u32 	%rd9, %r6;
	mad.lo.s64 	%rd10, %rd3, %rd9, %rd2;
	shl.b64 	%rd11, %rd10, 2;
	add.s64 	%rd12, %rd4, %rd11;
	ld.global.f32 	%f7, [%rd12];
	cvt.u64.u32 	%rd13, %r4;
	mad.lo.s64 	%rd14, %rd3, %rd13, %rd2;
	shl.b64 	%rd15, %rd14, 2;
	add.s64 	%rd16, %rd4, %rd15;
	ld.global.f32 	%f8, [%rd16];
	add.f32 	%f9, %f7, %f8;
	mul.f32 	%f10, %f2, %f9;
	fma.rn.f32 	%f11, %f5, %f6, %f10;
	ld.global.f32 	%f12, [%rd8+-4];
	sub.f32 	%f13, %f11, %f12;
	st.global.f32 	[%rd8+4], %f13;
	ret;

}


// ===== COMPILED SASS (sm_100) =====

	.target	sm_100

	.elftype	@"ET_EXEC"


//--------------------- .note.nv.tkinfo           --------------------------
	.section	.note.nv.tkinfo,"",@"SHT_NOTE"
	.sectionflags	@"SHF_NOTE_NV_TKINFO"
	.tkinfo
        /*0018*/ 	.word	0x00000002
        /*0030*/ 	.string	""
        /*0030*/ 	.string	"ptxas"
        /*0030*/ 	.string	"Cuda compilation tools, release 13.0, V13.0.88"
        /*0030*/ 	.string	"Build cuda_13.0.r13.0/compiler.36424714_0"
        /*0030*/ 	.string	"-arch sm_100 -m 64 "



//--------------------- .note.nv.cuinfo           --------------------------
	.section	.note.nv.cuinfo,"",@"SHT_NOTE"
	.sectionflags	@"SHF_NOTE_NV_CUINFO"
        /*0018*/ 	.short	0x0002
        /*001a*/ 	.short	0x0064
        /*001c*/ 	.short	0x0082
	.zero		2


//--------------------- .nv.info                  --------------------------
	.section	.nv.info,"",@"SHT_CUDA_INFO"
	.align	4


	//----- nvinfo : EIATTR_REGCOUNT
	.align		4
        /*0000*/ 	.byte	0x04, 0x2f
        /*0002*/ 	.short	(.L_1 - .L_0)
	.align		4
.L_0:
        /*0004*/ 	.word	index@(_Z13iteracion_gpuPfmmf)
        /*0008*/ 	.word	0x00000012


	//----- nvinfo : EIATTR_FRAME_SIZE
	.align		4
.L_1:
        /*000c*/ 	.byte	0x04, 0x11
        /*000e*/ 	.short	(.L_3 - .L_2)
	.align		4
.L_2:
        /*0010*/ 	.word	index@(_Z13iteracion_gpuPfmmf)
        /*0014*/ 	.word	0x00000000


	//----- nvinfo : EIATTR_MIN_STACK_SIZE
	.align		4
.L_3:
        /*0018*/ 	.byte	0x04, 0x12
        /*001a*/ 	.short	(.L_5 - .L_4)
	.align		4
.L_4:
        /*001c*/ 	.word	index@(_Z13iteracion_gpuPfmmf)
        /*0020*/ 	.word	0x00000000
.L_5:


//--------------------- .nv.compat                --------------------------
	.section	.nv.compat,"",@"SHT_CUDA_COMPAT_INFO"
	.align	4
        /*0000*/ 	.byte	0x02, 0x09, 0x00, 0x00, 0x02, 0x02, 0x01, 0x00, 0x02, 0x05, 0x05, 0x00, 0x03, 0x07, 0x01, 0x01
        /*0010*/ 	.byte	0x02, 0x03, 0x00, 0x00, 0x02, 0x06, 0x01, 0x00, 0x04, 0x0b, 0x08, 0x00, 0x09, 0x00, 0x00, 0x00
        /*0020*/ 	.byte	0x00, 0x00, 0x00, 0x00


//--------------------- .nv.info._Z13iteracion_gpuPfmmf --------------------------
	.section	.nv.info._Z13iteracion_gpuPfmmf,"",@"SHT_CUDA_INFO"
	.sectionflags	@""
	.align	4


	//----- nvinfo : EIATTR_CUDA_API_VERSION
	.align		4
        /*0000*/ 	.byte	0x04, 0x37
        /*0002*/ 	.short	(.L_7 - .L_6)
.L_6:
        /*0004*/ 	.word	0x00000082


	//----- nvinfo : EIATTR_KPARAM_INFO
	.align		4
.L_7:
        /*0008*/ 	.byte	0x04, 0x17
        /*000a*/ 	.short	(.L_9 - .L_8)
.L_8:
        /*000c*/ 	.word	0x00000000
        /*0010*/ 	.short	0x0003
        /*0012*/ 	.short	0x0018
        /*0014*/ 	.byte	0x00, 0xf0, 0x11, 0x00


	//----- nvinfo : EIATTR_KPARAM_INFO
	.align		4
.L_9:
        /*0018*/ 	.byte	0x04, 0x17
        /*001a*/ 	.short	(.L_11 - .L_10)
.L_10:
        /*001c*/ 	.word	0x00000000
        /*0020*/ 	.short	0x0002
        /*0022*/ 	.short	0x0010
        /*0024*/ 	.byte	0x00, 0xf0, 0x21, 0x00


	//----- nvinfo : EIATTR_KPARAM_INFO
	.align		4
.L_11:
        /*0028*/ 	.byte	0x04, 0x17
        /*002a*/ 	.short	(.L_13 - .L_12)
.L_12:
        /*002c*/ 	.word	0x00000000
        /*0030*/ 	.short	0x0001
        /*0032*/ 	.short	0x0008
        /*0034*/ 	.byte	0x00, 0xf0, 0x21, 0x00


	//----- nvinfo : EIATTR_KPARAM_INFO
	.align		4
.L_13:
        /*0038*/ 	.byte	0x04, 0x17
        /*003a*/ 	.short	(.L_15 - .L_14)
.L_14:
        /*003c*/ 	.word	0x00000000
        /*0040*/ 	.short	0x0000
        /*0042*/ 	.short	0x0000
        /*0044*/ 	.byte	0x00, 0xf5, 0x21, 0x00


	//----- nvinfo : EIATTR_SPARSE_MMA_MASK
	.align		4
.L_15:
        /*0048*/ 	.byte	0x03, 0x50
        /*004a*/ 	.short	0x0000


	//----- nvinfo : EIATTR_MAXREG_COUNT
	.align		4
        /*004c*/ 	.byte	0x03, 0x1b
        /*004e*/ 	.short	0x00ff


	//----- nvinfo : EIATTR_MERCURY_ISA_VERSION
	.align		4
        /*0050*/ 	.byte	0x03, 0x5f
        /*0052*/ 	.short	0x0101


	//----- nvinfo : EIATTR_VRC_CTA_INIT_COUNT
	.align		4
        /*0054*/ 	.byte	0x02, 0x4a
	.zero		1
	.zero		1


	//----- nvinfo : EIATTR_EXIT_INSTR_OFFSETS
	.align		4
        /*0058*/ 	.byte	0x04, 0x1c
        /*005a*/ 	.short	(.L_17 - .L_16)


	//   ....[0]....
.L_16:
        /*005c*/ 	.word	0x00000240


	//----- nvinfo : EIATTR_CBANK_PARAM_SIZE
	.align		4
.L_17:
        /*0060*/ 	.byte	0x03, 0x19
        /*0062*/ 	.short	0x001c


	//----- nvinfo : EIATTR_PARAM_CBANK
	.align		4
        /*0064*/ 	.byte	0x04, 0x0a
        /*0066*/ 	.short	(.L_19 - .L_18)
	.align		4
.L_18:
        /*0068*/ 	.word	index@(.nv.constant0._Z13iteracion_gpuPfmmf)
        /*006c*/ 	.short	0x0380
        /*006e*/ 	.short	0x001c


	//----- nvinfo : EIATTR_SW_WAR
	.align		4
.L_19:
        /*0070*/ 	.byte	0x04, 0x36
        /*0072*/ 	.short	(.L_21 - .L_20)
.L_20:
        /*0074*/ 	.word	0x00000008
.L_21:


//--------------------- .nv.callgraph             --------------------------
	.section	.nv.callgraph,"",@"SHT_CUDA_CALLGRAPH"
	.align	4
	.sectionentsize	8
	.align		4
        /*0000*/ 	.word	0x00000000
	.align		4
        /*0004*/ 	.word	0xffffffff
	.align		4
        /*0008*/ 	.word	0x00000000
	.align		4
        /*000c*/ 	.word	0xfffffffe
	.align		4
        /*0010*/ 	.word	0x00000000
	.align		4
        /*0014*/ 	.word	0xfffffffd
	.align		4
        /*0018*/ 	.word	0x00000000
	.align		4
        /*001c*/ 	.word	0xfffffffc


//--------------------- .text._Z13iteracion_gpuPfmmf --------------------------
	.section	.text._Z13iteracion_gpuPfmmf,"ax",@progbits
	.align	128
        .global         _Z13iteracion_gpuPfmmf
        .type           _Z13iteracion_gpuPfmmf,@function
        .size           _Z13iteracion_gpuPfmmf,(.L_x_1 - _Z13iteracion_gpuPfmmf)
        .other          _Z13iteracion_gpuPfmmf,@"STO_CUDA_ENTRY STV_DEFAULT"
_Z13iteracion_gpuPfmmf:
.text._Z13iteracion_gpuPfmmf:
[----:B------:R-:W-:Y:S01]  /*0000*/  LDC R1, c[0x0][0x37c] ;  /* 0x0000df00ff017b82 */ /* 0x000fe20000000800 */
[----:B------:R-:W0:Y:S07]  /*0010*/  S2R R7, SR_TID.X ;  /* 0x0000000000077919 */ /* 0x000e2e0000002100 */
[----:B------:R-:W0:Y:S01]  /*0020*/  S2UR UR4, SR_CTAID.X ;  /* 0x00000000000479c3 */ /* 0x000e220000002500 */
[----:B------:R-:W1:Y:S01]  /*0030*/  LDCU.64 UR6, c[0x0][0x390] ;  /* 0x00007200ff0677ac */ /* 0x000e620008000a00 */
[----:B------:R-:W2:Y:S06]  /*0040*/  LDCU.64 UR8, c[0x0][0x380] ;  /* 0x00007000ff0877ac */ /* 0x000eac0008000a00 */
[----:B------:R-:W0:Y:S08]  /*0050*/  LDC R0, c[0x0][0x360] ;  /* 0x0000d800ff007b82 */ /* 0x000e300000000800 */
[----:B------:R-:W1:Y:S01]  /*0060*/  LDC.64 R10, c[0x0][0x388] ;  /* 0x0000e200ff0a7b82 */ /* 0x000e620000000a00 */
[----:B0-----:R-:W-:Y:S01]  /*0070*/  IMAD R7, R0, UR4, R7 ;  /* 0x0000000400077c24 */ /* 0x001fe2000f8e0207 */
[----:B------:R-:W0:Y:S06]  /*0080*/  LDCU.64 UR4, c[0x0][0x358] ;  /* 0x00006b00ff0477ac */ /* 0x000e2c0008000a00 */
[----:B------:R-:W3:Y:S01]  /*0090*/  LDC R0, c[0x0][0x398] ;  /* 0x0000e600ff007b82 */ /* 0x000ee20000000800 */
[----:B------:R-:W-:-:S02]  /*00a0*/  IADD3 R15, PT, PT, R7, 0x2, RZ ;  /* 0x00000002070f7810 */ /* 0x000fc40007ffe0ff */
[C---:B------:R-:W-:Y:S01]  /*00b0*/  IADD3 R13, PT, PT, R7.reuse, 0x1, RZ ;  /* 0x00000001070d7810 */ /* 0x040fe20007ffe0ff */
[----:B-1----:R-:W-:-:S04]  /*00c0*/  IMAD.WIDE.U32 R4, R7, UR6, R10 ;  /* 0x0000000607047c25 */ /* 0x002fc8000f8e000a */
[----:B------:R-:W-:Y:S01]  /*00d0*/  IMAD R5, R7, UR7, R5 ;  /* 0x0000000707057c24 */ /* 0x000fe2000f8e0205 */
[----:B--2---:R-:W-:Y:S01]  /*00e0*/  LEA R8, P0, R4, UR8, 0x2 ;  /* 0x0000000804087c11 */ /* 0x004fe2000f8010ff */
[----:B------:R-:W-:-:S03]  /*00f0*/  IMAD.WIDE.U32 R2, R15, UR6, R10 ;  /* 0x000000060f027c25 */ /* 0x000fc6000f8e000a */
[----:B------:R-:W-:Y:S01]  /*0100*/  LEA.HI.X R9, R4, UR9, R5, 0x2, P0 ;  /* 0x0000000904097c11 */ /* 0x000fe200080f1405 */
[----:B------:R-:W-:Y:S01]  /*0110*/  IMAD R15, R15, UR7, R3 ;  /* 0x000000070f0f7c24 */ /* 0x000fe2000f8e0203 */
[----:B------:R-:W-:Y:S01]  /*0120*/  LEA R6, P0, R2, UR8, 0x2 ;  /* 0x0000000802067c11 */ /* 0x000fe2000f8010ff */
[----:B------:R-:W-:-:S03]  /*0130*/  IMAD.WIDE.U32 R4, R13, UR6, R10 ;  /* 0x000000060d047c25 */ /* 0x000fc6000f8e000a */
[----:B------:R-:W-:Y:S01]  /*0140*/  LEA.HI.X R7, R2, UR9, R15, 0x2, P0 ;  /* 0x0000000902077c11 */ /* 0x000fe200080f140f */
[----:B------:R-:W-:Y:S01]  /*0150*/  IMAD R13, R13, UR7, R5 ;  /* 0x000000070d0d7c24 */ /* 0x000fe2000f8e0205 */
[C---:B------:R-:W-:Y:S01]  /*0160*/  LEA R2, P0, R4.reuse, UR8, 0x2 ;  /* 0x0000000804027c11 */ /* 0x040fe2000f8010ff */
[----:B0-----:R-:W2:Y:S04]  /*0170*/  LDG.E R9, desc[UR4][R8.64] ;  /* 0x0000000408097981 */ /* 0x001ea8000c1e1900 */
[----:B------:R-:W2:Y:S01]  /*0180*/  LDG.E R6, desc[UR4][R6.64] ;  /* 0x0000000406067981 */ /* 0x000ea2000c1e1900 */
[----:B------:R-:W-:-:S05]  /*0190*/  LEA.HI.X R3, R4, UR9, R13, 0x2, P0 ;  /* 0x0000000904037c11 */ /* 0x000fca00080f140d */
[----:B------:R-:W4:Y:S04]  /*01a0*/  LDG.E R5, desc[UR4][R2.64] ;  /* 0x0000000402057981 */ /* 0x000f28000c1e1900 */
[----:B------:R-:W5:Y:S01]  /*01b0*/  LDG.E R13, desc[UR4][R2.64+-0x4] ;  /* 0xfffffc04020d7981 */ /* 0x000f62000c1e1900 */
[----:B---3--:R-:W-:-:S04]  /*01c0*/  FMUL R0, R0, R0 ;  /* 0x0000000000007220 */ /* 0x008fc80000400000 */
[----:B------:R-:W-:-:S04]  /*01d0*/  FADD R4, -R0, 1 ;  /* 0x3f80000000047421 */ /* 0x000fc80000000100 */
[----:B------:R-:W-:Y:S01]  /*01e0*/  FADD R4, R4, R4 ;  /* 0x0000000404047221 */ /* 0x000fe20000000000 */
[----:B--2---:R-:W-:-:S04]  /*01f0*/  FADD R11, R6, R9 ;  /* 0x00000009060b7221 */ /* 0x004fc80000000000 */
[----:B------:R-:W-:-:S04]  /*0200*/  FMUL R11, R0, R11 ;  /* 0x0000000b000b7220 */ /* 0x000fc80000400000 */
[----:B----4-:R-:W-:-:S04]  /*0210*/  FFMA R4, R4, R5, R11 ;  /* 0x0000000504047223 */ /* 0x010fc8000000000b */
[----:B-----5:R-:W-:-:S05]  /*0220*/  FADD R13, R4, -R13 ;  /* 0x8000000d040d7221 */ /* 0x020fca0000000000 */
[----:B------:R-:W-:Y:S01]  /*0230*/  STG.E desc[UR4][R2.64+0x4], R13 ;  /* 0x0000040d02007986 */ /* 0x000fe2000c101904 */
[----:B------:R-:W-:Y:S05]  /*0240*/  EXIT ;  /* 0x000000000000794d */ /* 0x000fea0003800000 */
.L_x_0:
[----:B------:R-:W-:-:S00]  /*0250*/  BRA `(.L_x_0) ;  /* 0xfffffffc00fc7947 */ /* 0x000fc0000383ffff */
[----:B------:R-:W-:-:S00]  /*0260*/  NOP ;  /* 0x0000000000007918 */ /* 0x000fc00000000000 */
        /* <DEDUP_REMOVED lines=9> */
.L_x_1:


//--------------------- .nv.shared.reserved.0     --------------------------
	.section	.nv.shared.reserved.0,"aw",@nobits
	.weak		__nv_reservedSMEM_offset_0_alias
	.size		__nv_reservedSMEM_offset_0_alias, 0, 64
	.other		__nv_reservedSMEM_offset_0_alias,@"STO_CUDA_RESERVED_SHARED STV_DEFAULT"
__nv_reservedSMEM_offset_0_alias:
	.zero		0
	.zero		64


//--------------------- .nv.constant0._Z13iteracion_gpuPfmmf --------------------------
	.section	.nv.constant0._Z13iteracion_gpuPfmmf,"a",@progbits
	.sectionflags	@""
	.align	4
.nv.constant0._Z13iteracion_gpuPfmmf:
	.zero		924


//--------------------- SYMBOLS --------------------------

	.type		.nv.reservedSmem.offset0,@object
	.size		.nv.reservedSmem.offset0,0x4
